//
// Generated by NVIDIA NVVM Compiler
//
// Compiler Build ID: CL-36424714
// Cuda compilation tools, release 13.0, V13.0.88
// Based on NVVM 20.0.0
//

.version 9.0
.target sm_100
.address_size 64

	// .globl	_Z15PrintFactorialsv
.extern .func  (.param .b32 func_retval0) vprintf
(
	.param .b64 vprintf_param_0,
	.param .b64 vprintf_param_1
)
;
.global .align 1 .b8 $str[11] = {37, 100, 32, 33, 61, 32, 37, 100, 32, 10};

.visible .entry _Z15PrintFactorialsv()
{
	.local .align 8 .b8 	__local_depot0[8];
	.reg .b64 	%SP;
	.reg .b64 	%SPL;
	.reg .pred 	%p<5>;
	.reg .b32 	%r<45>;
	.reg .b64 	%rd<5>;

	mov.u64 	%SPL, __local_depot0;
	cvta.local.u64 	%SP, %SPL;
	mov.u32 	%r24, %tid.x;
	add.s32 	%r1, %r24, 1;
	and.b32  	%r2, %r1, 3;
	setp.lt.u32 	%p1, %r24, 3;
	mov.b32 	%r42, 1;
	mov.u32 	%r44, %r42;
	@%p1 bra 	$L__BB0_4;
	and.b32  	%r27, %r1, 2044;
	neg.s32 	%r35, %r27;
	mov.b32 	%r44, 1;
	mov.b32 	%r36, 2;
$L__BB0_2:
	add.s32 	%r28, %r36, -1;
	mul.lo.s32 	%r29, %r28, %r44;
	add.s32 	%r30, %r36, 2;
	mul.lo.s32 	%r31, %r36, %r29;
	mad.lo.s32 	%r32, %r31, %r36, %r31;
	mul.lo.s32 	%r44, %r30, %r32;
	add.s32 	%r36, %r36, 4;
	add.s32 	%r35, %r35, 4;
	setp.ne.s32 	%p2, %r35, 0;
	@%p2 bra 	$L__BB0_2;
	add.s32 	%r42, %r36, -1;
$L__BB0_4:
	setp.eq.s32 	%p3, %r2, 0;
	@%p3 bra 	$L__BB0_7;
	neg.s32 	%r41, %r2;
$L__BB0_6:
	.pragma "nounroll";
	mul.lo.s32 	%r44, %r42, %r44;
	add.s32 	%r42, %r42, 1;
	add.s32 	%r41, %r41, 1;
	setp.ne.s32 	%p4, %r41, 0;
	@%p4 bra 	$L__BB0_6;
$L__BB0_7:
	add.u64 	%rd1, %SP, 0;
	add.u64 	%rd2, %SPL, 0;
	st.local.v2.u32 	[%rd2], {%r1, %r44};
	mov.u64 	%rd3, $str;
	cvta.global.u64 	%rd4, %rd3;
	{ // callseq 0, 0
	.param .b64 param0;
	st.param.b64 	[param0], %rd4;
	.param .b64 param1;
	st.param.b64 	[param1], %rd1;
	.param .b32 retval0;
	call.uni (retval0), 
	vprintf, 
	(
	param0, 
	param1
	);
	ld.param.b32 	%r33, [retval0];
	} // callseq 0
	ret;

}


// ===== COMPILED SASS (sm_100) =====

	.target	sm_100

	.elftype	@"ET_EXEC"


//--------------------- .note.nv.tkinfo           --------------------------
	.section	.note.nv.tkinfo,"",@"SHT_NOTE"
	.sectionflags	@"SHF_NOTE_NV_TKINFO"
	.tkinfo
        /*0018*/ 	.word	0x00000002
        /*0030*/ 	.string	""
        /*0030*/ 	.string	"ptxas"
        /*0030*/ 	.string	"Cuda compilation tools, release 13.0, V13.0.88"
        /*0030*/ 	.string	"Build cuda_13.0.r13.0/compiler.36424714_0"
        /*0030*/ 	.string	"-arch sm_100 -m 64 "



//--------------------- .note.nv.cuinfo           --------------------------
	.section	.note.nv.cuinfo,"",@"SHT_NOTE"
	.sectionflags	@"SHF_NOTE_NV_CUINFO"
        /*0018*/ 	.short	0x0002
        /*001a*/ 	.short	0x0064
        /*001c*/ 	.short	0x0082
	.zero		2


//--------------------- .nv.info                  --------------------------
	.section	.nv.info,"",@"SHT_CUDA_INFO"
	.align	4


	//----- nvinfo : EIATTR_REGCOUNT
	.align		4
        /*0000*/ 	.byte	0x04, 0x2f
        /*0002*/ 	.short	(.L_2 - .L_1)
	.align		4
.L_1:
        /*0004*/ 	.word	index@(_Z15PrintFactorialsv)
        /*0008*/ 	.word	0x00000018


	//----- nvinfo : EIATTR_FRAME_SIZE
	.align		4
.L_2:
        /*000c*/ 	.byte	0x04, 0x11
        /*000e*/ 	.short	(.L_4 - .L_3)
	.align		4
.L_3:
        /*0010*/ 	.word	index@(_Z15PrintFactorialsv)
        /*0014*/ 	.word	0x00000008


	//----- nvinfo : EIATTR_MIN_STACK_SIZE
	.align		4
.L_4:
        /*0018*/ 	.byte	0x04, 0x12
        /*001a*/ 	.short	(.L_6 - .L_5)
	.align		4
.L_5:
        /*001c*/ 	.word	index@(_Z15PrintFactorialsv)
        /*0020*/ 	.word	0x00000008
.L_6:


//--------------------- .nv.compat                --------------------------
	.section	.nv.compat,"",@"SHT_CUDA_COMPAT_INFO"
	.align	4
        /*0000*/ 	.byte	0x02, 0x09, 0x00, 0x00, 0x02, 0x02, 0x01, 0x00, 0x02, 0x05, 0x05, 0x00, 0x03, 0x07, 0x01, 0x01
        /*0010*/ 	.byte	0x02, 0x03, 0x00, 0x00, 0x02, 0x06, 0x01, 0x00, 0x04, 0x0b, 0x08, 0x00, 0x09, 0x00, 0x00, 0x00
        /*0020*/ 	.byte	0x00, 0x00, 0x00, 0x00


//--------------------- .nv.info._Z15PrintFactorialsv --------------------------
	.section	.nv.info._Z15PrintFactorialsv,"",@"SHT_CUDA_INFO"
	.sectionflags	@""
	.align	4


	//----- nvinfo : EIATTR_CUDA_API_VERSION
	.align		4
        /*0000*/ 	.byte	0x04, 0x37
        /*0002*/ 	.short	(.L_8 - .L_7)
.L_7:
        /*0004*/ 	.word	0x00000082


	//----- nvinfo : EIATTR_SPARSE_MMA_MASK
	.align		4
.L_8:
        /*0008*/ 	.byte	0x03, 0x50
        /*000a*/ 	.short	0x0000


	//----- nvinfo : EIATTR_MAXREG_COUNT
	.align		4
        /*000c*/ 	.byte	0x03, 0x1b
        /*000e*/ 	.short	0x00ff


	//----- nvinfo : EIATTR_EXTERNS
	.align		4
        /*0010*/ 	.byte	0x04, 0x0f
        /*0012*/ 	.short	(.L_10 - .L_9)


	//   ....[0]....
	.align		4
.L_9:
        /*0014*/ 	.word	index@(vprintf)


	//----- nvinfo : EIATTR_MERCURY_ISA_VERSION
	.align		4
.L_10:
        /*0018*/ 	.byte	0x03, 0x5f
        /*001a*/ 	.short	0x0101


	//----- nvinfo : EIATTR_VRC_CTA_INIT_COUNT
	.align		4
        /*001c*/ 	.byte	0x02, 0x4a
	.zero		1
	.zero		1


	//----- nvinfo : EIATTR_SYSCALL_OFFSETS
	.align		4
        /*0020*/ 	.byte	0x04, 0x46
        /*0022*/ 	.short	(.L_12 - .L_11)


	//   ....[0]....
.L_11:
        /*0024*/ 	.word	0x00000700


	//----- nvinfo : EIATTR_EXIT_INSTR_OFFSETS
	.align		4
.L_12:
        /*0028*/ 	.byte	0x04, 0x1c
        /*002a*/ 	.short	(.L_14 - .L_13)


	//   ....[0]....
.L_13:
        /*002c*/ 	.word	0x00000710


	//----- nvinfo : EIATTR_CRS_STACK_SIZE
	.align		4
.L_14:
        /*0030*/ 	.byte	0x04, 0x1e
        /*0032*/ 	.short	(.L_16 - .L_15)
.L_15:
        /*0034*/ 	.word	0x00000000


	//----- nvinfo : EIATTR_SW_WAR
	.align		4
.L_16:
        /*0038*/ 	.byte	0x04, 0x36
        /*003a*/ 	.short	(.L_18 - .L_17)
.L_17:
        /*003c*/ 	.word	0x00000008
.L_18:


//--------------------- .nv.callgraph             --------------------------
	.section	.nv.callgraph,"",@"SHT_CUDA_CALLGRAPH"
	.align	4
	.sectionentsize	8
	.align		4
        /*0000*/ 	.word	0x00000000
	.align		4
        /*0004*/ 	.word	0xffffffff
	.align		4
        /*0008*/ 	.word	index@(_Z15PrintFactorialsv)
	.align		4
        /*000c*/ 	.word	index@(vprintf)
	.align		4
        /*0010*/ 	.word	0x00000000
	.align		4
        /*0014*/ 	.word	0xfffffffe
	.align		4
        /*0018*/ 	.word	0x00000000
	.align		4
        /*001c*/ 	.word	0xfffffffd
	.align		4
        /*0020*/ 	.word	0x00000000
	.align		4
        /*0024*/ 	.word	0xfffffffc


//--------------------- .nv.constant4             --------------------------
	.section	.nv.constant4,"a",@progbits
	.align	8
	.align		8
.nv.constant4:
        /*0000*/ 	.dword	vprintf
	.align		8
        /*0008*/ 	.dword	$str


//--------------------- .text._Z15PrintFactorialsv --------------------------
	.section	.text._Z15PrintFactorialsv,"ax",@progbits
	.align	128
        .global         _Z15PrintFactorialsv
        .type           _Z15PrintFactorialsv,@function
        .size           _Z15PrintFactorialsv,(.L_x_15 - _Z15PrintFactorialsv)
        .other          _Z15PrintFactorialsv,@"STO_CUDA_ENTRY STV_DEFAULT"
_Z15PrintFactorialsv:
.text._Z15PrintFactorialsv:
[----:B------:R-:W0:Y:S01]  /*0000*/  LDC R1, c[0x0][0x37c] ;  /* 0x0000df00ff017b82 */ /* 0x000e220000000800 */
[----:B------:R-:W1:Y:S01]  /*0010*/  S2R R2, SR_TID.X ;  /* 0x0000000000027919 */ /* 0x000e620000002100 */
[----:B------:R-:W2:Y:S01]  /*0020*/  LDCU UR4, c[0x0][0x2f8] ;  /* 0x00005f00ff0477ac */ /* 0x000ea20008000800 */
[----:B0-----:R-:W-:Y:S01]  /*0030*/  IADD3 R1, PT, PT, R1, -0x8, RZ ;  /* 0xfffffff801017810 */ /* 0x001fe20007ffe0ff */
[----:B------:R-:W-:Y:S01]  /*0040*/  BSSY.RECONVERGENT B1, `(.L_x_0) ;  /* 0x000005a000017945 */ /* 0x000fe20003800200 */
[----:B------:R-:W-:Y:S01]  /*0050*/  HFMA2 R8, -RZ, RZ, 0, 5.9604644775390625e-08 ;  /* 0x00000001ff087431 */ /* 0x000fe200000001ff */
[----:B------:R-:W0:Y:S01]  /*0060*/  LDCU UR5, c[0x0][0x2fc] ;  /* 0x00005f80ff0577ac */ /* 0x000e220008000800 */
[----:B------:R-:W-:Y:S01]  /*0070*/  IMAD.MOV.U32 R3, RZ, RZ, 0x1 ;  /* 0x00000001ff037424 */ /* 0x000fe200078e00ff */
[----:B--2---:R-:W-:-:S04]  /*0080*/  IADD3 R6, P1, PT, R1, UR4, RZ ;  /* 0x0000000401067c10 */ /* 0x004fc8000ff3e0ff */
[----:B0-----:R-:W-:Y:S02]  /*0090*/  IADD3.X R7, PT, PT, RZ, UR5, RZ, P1, !PT ;  /* 0x00000005ff077c10 */ /* 0x001fe40008ffe4ff */
[C---:B-1----:R-:W-:Y:S01]  /*00a0*/  ISETP.GE.U32.AND P0, PT, R2.reuse, 0x3, PT ;  /* 0x000000030200780c */ /* 0x042fe20003f06070 */
[----:B------:R-:W-:-:S05]  /*00b0*/  VIADD R2, R2, 0x1 ;  /* 0x0000000102027836 */ /* 0x000fca0000000000 */
[----:B------:R-:W-:-:S07]  /*00c0*/  LOP3.LUT R4, R2, 0x3, RZ, 0xc0, !PT ;  /* 0x0000000302047812 */ /* 0x000fce00078ec0ff */
[----:B------:R-:W-:Y:S05]  /*00d0*/  @!P0 BRA `(.L_x_1) ;  /* 0x0000000400408947 */ /* 0x000fea0003800000 */
[----:B------:R-:W-:Y:S01]  /*00e0*/  LOP3.LUT R0, R2, 0x7fc, RZ, 0xc0, !PT ;  /* 0x000007fc02007812 */ /* 0x000fe200078ec0ff */
[----:B------:R-:W-:Y:S01]  /*00f0*/  BSSY.RECONVERGENT B0, `(.L_x_2) ;  /* 0x000004d000007945 */ /* 0x000fe20003800200 */
[----:B------:R-:W-:Y:S01]  /*0100*/  MOV R5, 0x2 ;  /* 0x0000000200057802 */ /* 0x000fe20000000f00 */
[----:B------:R-:W-:Y:S02]  /*0110*/  IMAD.MOV.U32 R3, RZ, RZ, 0x1 ;  /* 0x00000001ff037424 */ /* 0x000fe400078e00ff */
[----:B------:R-:W-:-:S05]  /*0120*/  IMAD.MOV R0, RZ, RZ, -R0 ;  /* 0x000000ffff007224 */ /* 0x000fca00078e0a00 */
[----:B------:R-:W-:-:S13]  /*0130*/  ISETP.GE.AND P0, PT, R0, RZ, PT ;  /* 0x000000ff0000720c */ /* 0x000fda0003f06270 */
[----:B------:R-:W-:Y:S05]  /*0140*/  @P0 BRA `(.L_x_3) ;  /* 0x0000000000f40947 */ /* 0x000fea0003800000 */
[----:B------:R-:W-:Y:S01]  /*0150*/  IADD3 R8, PT, PT, -R0, RZ, RZ ;  /* 0x000000ff00087210 */ /* 0x000fe20007ffe1ff */
[----:B------:R-:W-:Y:S01]  /*0160*/  BSSY.RECONVERGENT B2, `(.L_x_4) ;  /* 0x0000024000027945 */ /* 0x000fe20003800200 */
[----:B------:R-:W-:Y:S02]  /*0170*/  PLOP3.LUT P0, PT, PT, PT, PT, 0x80, 0x8 ;  /* 0x000000000008781c */ /* 0x000fe40003f0f070 */
[----:B------:R-:W-:-:S13]  /*0180*/  ISETP.GT.AND P1, PT, R8, 0xc, PT ;  /* 0x0000000c0800780c */ /* 0x000fda0003f24270 */
[----:B------:R-:W-:Y:S05]  /*0190*/  @!P1 BRA `(.L_x_5) ;  /* 0x0000000000809947 */ /* 0x000fea0003800000 */
[----:B------:R-:W-:-:S13]  /*01a0*/  PLOP3.LUT P0, PT, PT, PT, PT, 0x8, 0x80 ;  /* 0x000000000080781c */ /* 0x000fda0003f0e170 */
.L_x_6:
[C---:B------:R-:W-:Y:S01]  /*01b0*/  IADD3 R8, PT, PT, R5.reuse, -0x1, RZ ;  /* 0xffffffff05087810 */ /* 0x040fe20007ffe0ff */
[----:B------:R-:W-:Y:S01]  /*01c0*/  VIADD R0, R0, 0x10 ;  /* 0x0000001000007836 */ /* 0x000fe20000000000 */
[----:B------:R-:W-:-:S03]  /*01d0*/  IADD3 R10, PT, PT, R5, 0x3, RZ ;  /* 0x00000003050a7810 */ /* 0x000fc60007ffe0ff */
[----:B------:R-:W-:Y:S01]  /*01e0*/  IMAD R8, R8, R3, RZ ;  /* 0x0000000308087224 */ /* 0x000fe200078e02ff */
[----:B------:R-:W-:Y:S01]  /*01f0*/  ISETP.GE.AND P1, PT, R0, -0xc, PT ;  /* 0xfffffff40000780c */ /* 0x000fe20003f26270 */
[----:B------:R-:W-:Y:S02]  /*0200*/  VIADD R3, R5, 0x2 ;  /* 0x0000000205037836 */ /* 0x000fe40000000000 */
[----:B------:R-:W-:-:S04]  /*0210*/  IMAD R8, R8, R5, RZ ;  /* 0x0000000508087224 */ /* 0x000fc800078e02ff */
[----:B------:R-:W-:-:S04]  /*0220*/  IMAD R8, R8, R5, R8 ;  /* 0x0000000508087224 */ /* 0x000fc800078e0208 */
[----:B------:R-:W-:Y:S01]  /*0230*/  IMAD R3, R3, R8, RZ ;  /* 0x0000000803037224 */ /* 0x000fe200078e02ff */
[----:B------:R-:W-:-:S03]  /*0240*/  IADD3 R8, PT, PT, R5, 0x4, RZ ;  /* 0x0000000405087810 */ /* 0x000fc60007ffe0ff */
[----:B------:R-:W-:Y:S01]  /*0250*/  IMAD R3, R3, R10, RZ ;  /* 0x0000000a03037224 */ /* 0x000fe200078e02ff */
[----:B------:R-:W-:-:S03]  /*0260*/  IADD3 R10, PT, PT, R5, 0x7, RZ ;  /* 0x00000007050a7810 */ /* 0x000fc60007ffe0ff */
[C---:B------:R-:W-:Y:S02]  /*0270*/  IMAD R9, R8.reuse, R3, RZ ;  /* 0x0000000308097224 */ /* 0x040fe400078e02ff */
[----:B------:R-:W-:Y:S02]  /*0280*/  VIADD R3, R5, 0x6 ;  /* 0x0000000605037836 */ /* 0x000fe40000000000 */
        /* <DEDUP_REMOVED lines=10> */
[----:B------:R-:W-:-:S04]  /*0330*/  IMAD R3, R3, R10, RZ ;  /* 0x0000000a03037224 */ /* 0x000fc800078e02ff */
[C---:B------:R-:W-:Y:S01]  /*0340*/  IMAD R9, R8.reuse, R3, RZ ;  /* 0x0000000308097224 */ /* 0x040fe200078e02ff */
[C---:B------:R-:W-:Y:S02]  /*0350*/  IADD3 R3, PT, PT, R5.reuse, 0xe, RZ ;  /* 0x0000000e05037810 */ /* 0x040fe40007ffe0ff */
[----:B------:R-:W-:Y:S01]  /*0360*/  IADD3 R5, PT, PT, R5, 0x10, RZ ;  /* 0x0000001005057810 */ /* 0x000fe20007ffe0ff */
[----:B------:R-:W-:-:S04]  /*0370*/  IMAD R8, R8, R9, R9 ;  /* 0x0000000908087224 */ /* 0x000fc800078e0209 */
[----:B------:R-:W-:Y:S01]  /*0380*/  IMAD R3, R3, R8, RZ ;  /* 0x0000000803037224 */ /* 0x000fe200078e02ff */
[----:B------:R-:W-:Y:S06]  /*0390*/  @!P1 BRA `(.L_x_6) ;  /* 0xfffffffc00849947 */ /* 0x000fec000383ffff */
.L_x_5:
[----:B------:R-:W-:Y:S05]  /*03a0*/  BSYNC.RECONVERGENT B2 ;  /* 0x0000000000027941 */ /* 0x000fea0003800200 */
.L_x_4:
[----:B------:R-:W-:Y:S01]  /*03b0*/  IMAD.MOV R8, RZ, RZ, -R0 ;  /* 0x000000ffff087224 */ /* 0x000fe200078e0a00 */
[----:B------:R-:W-:Y:S04]  /*03c0*/  BSSY.RECONVERGENT B2, `(.L_x_7) ;  /* 0x0000013000027945 */ /* 0x000fe80003800200 */
[----:B------:R-:W-:-:S13]  /*03d0*/  ISETP.GT.AND P1, PT, R8, 0x4, PT ;  /* 0x000000040800780c */ /* 0x000fda0003f24270 */
[----:B------:R-:W-:Y:S05]  /*03e0*/  @!P1 BRA `(.L_x_8) ;  /* 0x0000000000409947 */ /* 0x000fea0003800000 */
[C---:B------:R-:W-:Y:S01]  /*03f0*/  IADD3 R8, PT, PT, R5.reuse, -0x1, RZ ;  /* 0xffffffff05087810 */ /* 0x040fe20007ffe0ff */
[----:B------:R-:W-:Y:S01]  /*0400*/  VIADD R10, R5, 0x3 ;  /* 0x00000003050a7836 */ /* 0x000fe20000000000 */
[----:B------:R-:W-:Y:S01]  /*0410*/  PLOP3.LUT P0, PT, PT, PT, PT, 0x8, 0x80 ;  /* 0x000000000080781c */ /* 0x000fe20003f0e170 */
[----:B------:R-:W-:Y:S02]  /*0420*/  VIADD R0, R0, 0x8 ;  /* 0x0000000800007836 */ /* 0x000fe40000000000 */
[----:B------:R-:W-:Y:S01]  /*0430*/  IMAD R8, R3, R8, RZ ;  /* 0x0000000803087224 */ /* 0x000fe200078e02ff */
[----:B------:R-:W-:-:S03]  /*0440*/  IADD3 R3, PT, PT, R5, 0x2, RZ ;  /* 0x0000000205037810 */ /* 0x000fc60007ffe0ff */
[----:B------:R-:W-:-:S04]  /*0450*/  IMAD R8, R5, R8, RZ ;  /* 0x0000000805087224 */ /* 0x000fc800078e02ff */
        /* <DEDUP_REMOVED lines=8> */
[----:B------:R-:W-:-:S07]  /*04e0*/  IMAD R3, R3, R8, RZ ;  /* 0x0000000803037224 */ /* 0x000fce00078e02ff */
.L_x_8:
[----:B------:R-:W-:Y:S05]  /*04f0*/  BSYNC.RECONVERGENT B2 ;  /* 0x0000000000027941 */ /* 0x000fea0003800200 */
.L_x_7:
[----:B------:R-:W-:-:S13]  /*0500*/  ISETP.NE.OR P0, PT, R0, RZ, P0 ;  /* 0x000000ff0000720c */ /* 0x000fda0000705670 */
[----:B------:R-:W-:Y:S05]  /*0510*/  @!P0 BRA `(.L_x_9) ;  /* 0x0000000000288947 */ /* 0x000fea0003800000 */
.L_x_3:
[----:B------:R-:W-:Y:S01]  /*0520*/  VIADD R0, R0, 0x4 ;  /* 0x0000000400007836 */ /* 0x000fe20000000000 */
[----:B------:R-:W-:-:S04]  /*0530*/  IADD3 R8, PT, PT, R5, -0x1, RZ ;  /* 0xffffffff05087810 */ /* 0x000fc80007ffe0ff */
[----:B------:R-:W-:Y:S01]  /*0540*/  ISETP.NE.AND P0, PT, R0, RZ, PT ;  /* 0x000000ff0000720c */ /* 0x000fe20003f05270 */
[----:B------:R-:W-:Y:S01]  /*0550*/  IMAD R8, R8, R3, RZ ;  /* 0x0000000308087224 */ /* 0x000fe200078e02ff */
[----:B------:R-:W-:-:S03]  /*0560*/  IADD3 R3, PT, PT, R5, 0x2, RZ ;  /* 0x0000000205037810 */ /* 0x000fc60007ffe0ff */
[----:B------:R-:W-:-:S04]  /*0570*/  IMAD R8, R8, R5, RZ ;  /* 0x0000000508087224 */ /* 0x000fc800078e02ff */
[----:B------:R-:W-:Y:S01]  /*0580*/  IMAD R8, R8, R5, R8 ;  /* 0x0000000508087224 */ /* 0x000fe200078e0208 */
[----:B------:R-:W-:-:S03]  /*0590*/  IADD3 R5, PT, PT, R5, 0x4, RZ ;  /* 0x0000000405057810 */ /* 0x000fc60007ffe0ff */
[----:B------:R-:W-:Y:S01]  /*05a0*/  IMAD R3, R3, R8, RZ ;  /* 0x0000000803037224 */ /* 0x000fe200078e02ff */
[----:B------:R-:W-:Y:S06]  /*05b0*/  @P0 BRA `(.L_x_3) ;  /* 0xfffffffc00d80947 */ /* 0x000fec000383ffff */
.L_x_9:
[----:B------:R-:W-:Y:S05]  /*05c0*/  BSYNC.RECONVERGENT B0 ;  /* 0x0000000000007941 */ /* 0x000fea0003800200 */
.L_x_2:
[----:B------:R-:W-:-:S07]  /*05d0*/  VIADD R8, R5, 0xffffffff ;  /* 0xffffffff05087836 */ /* 0x000fce0000000000 */
.L_x_1:
[----:B------:R-:W-:Y:S05]  /*05e0*/  BSYNC.RECONVERGENT B1 ;  /* 0x0000000000017941 */ /* 0x000fea0003800200 */
.L_x_0:
[----:B------:R-:W-:Y:S01]  /*05f0*/  ISETP.NE.AND P0, PT, R4, RZ, PT ;  /* 0x000000ff0400720c */ /* 0x000fe20003f05270 */
[----:B------:R-:W-:Y:S01]  /*0600*/  BSSY.RECONVERGENT B0, `(.L_x_10) ;  /* 0x0000009000007945 */ /* 0x000fe20003800200 */
[----:B------:R-:W-:-:S11]  /*0610*/  MOV R0, 0x0 ;  /* 0x0000000000007802 */ /* 0x000fd60000000f00 */
[----:B------:R-:W-:Y:S05]  /*0620*/  @!P0 BRA `(.L_x_11) ;  /* 0x0000000000188947 */ /* 0x000fea0003800000 */
[----:B------:R-:W-:-:S07]  /*0630*/  IADD3 R4, PT, PT, -R4, RZ, RZ ;  /* 0x000000ff04047210 */ /* 0x000fce0007ffe1ff */
.L_x_12:
[----:B------:R-:W-:Y:S01]  /*0640*/  IADD3 R4, PT, PT, R4, 0x1, RZ ;  /* 0x0000000104047810 */ /* 0x000fe20007ffe0ff */
[----:B------:R-:W-:Y:S02]  /*0650*/  IMAD R3, R3, R8, RZ ;  /* 0x0000000803037224 */ /* 0x000fe400078e02ff */
[----:B------:R-:W-:Y:S01]  /*0660*/  VIADD R8, R8, 0x1 ;  /* 0x0000000108087836 */ /* 0x000fe20000000000 */
[----:B------:R-:W-:-:S13]  /*0670*/  ISETP.NE.AND P0, PT, R4, RZ, PT ;  /* 0x000000ff0400720c */ /* 0x000fda0003f05270 */
[----:B------:R-:W-:Y:S05]  /*0680*/  @P0 BRA `(.L_x_12) ;  /* 0xfffffffc00ec0947 */ /* 0x000fea000383ffff */
.L_x_11:
[----:B------:R-:W-:Y:S05]  /*0690*/  BSYNC.RECONVERGENT B0 ;  /* 0x0000000000007941 */ /* 0x000fea0003800200 */
.L_x_10:
[----:B------:R0:W1:Y:S01]  /*06a0*/  LDC.64 R8, c[0x4][R0] ;  /* 0x0100000000087b82 */ /* 0x0000620000000a00 */
[----:B------:R0:W-:Y:S01]  /*06b0*/  STL.64 [R1], R2 ;  /* 0x0000000201007387 */ /* 0x0001e20000100a00 */
[----:B------:R-:W2:Y:S02]  /*06c0*/  LDCU.64 UR4, c[0x4][0x8] ;  /* 0x01000100ff0477ac */ /* 0x000ea40008000a00 */
[----:B--2---:R-:W-:Y:S02]  /*06d0*/  MOV R4, UR4 ;  /* 0x0000000400047c02 */ /* 0x004fe40008000f00 */
[----:B0-----:R-:W-:-:S07]  /*06e0*/  MOV R5, UR5 ;  /* 0x0000000500057c02 */ /* 0x001fce0008000f00 */
[----:B------:R-:W-:-:S07]  /*06f0*/  LEPC R20, `(.L_x_13) ;  /* 0x000000001014794e */ /* 0x000fce0000000000 */
[----:B-1----:R-:W-:Y:S05]  /*0700*/  CALL.ABS.NOINC R8 ;  /* 0x0000000008007343 */ /* 0x002fea0003c00000 */
.L_x_13:
[----:B------:R-:W-:Y:S05]  /*0710*/  EXIT ;  /* 0x000000000000794d */ /* 0x000fea0003800000 */
.L_x_14:
[----:B------:R-:W-:-:S00]  /*0720*/  BRA `(.L_x_14) ;  /* 0xfffffffc00fc7947 */ /* 0x000fc0000383ffff */
[----:B------:R-:W-:-:S00]  /*0730*/  NOP ;  /* 0x0000000000007918 */ /* 0x000fc00000000000 */
        /* <DEDUP_REMOVED lines=12> */
.L_x_15:


//--------------------- .nv.global.init           --------------------------
	.section	.nv.global.init,"aw",@progbits
.nv.global.init:
	.type		$str,@object
	.size		$str,(.L_0 - $str)
$str:
        /*0000*/ 	.byte	0x25, 0x64, 0x20, 0x21, 0x3d, 0x20, 0x25, 0x64, 0x20, 0x0a, 0x00
.L_0:


//--------------------- .nv.shared.reserved.0     --------------------------
	.section	.nv.shared.reserved.0,"aw",@nobits
	.weak		__nv_reservedSMEM_offset_0_alias
	.size		__nv_reservedSMEM_offset_0_alias, 0, 64
	.other		__nv_reservedSMEM_offset_0_alias,@"STO_CUDA_RESERVED_SHARED STV_DEFAULT"
__nv_reservedSMEM_offset_0_alias:
	.zero		0
	.zero		64


//--------------------- .nv.constant0._Z15PrintFactorialsv --------------------------
	.section	.nv.constant0._Z15PrintFactorialsv,"a",@progbits
	.sectionflags	@""
	.align	4
.nv.constant0._Z15PrintFactorialsv:
	.zero		896


//--------------------- SYMBOLS --------------------------

	.type		.nv.reservedSmem.offset0,@object
	.size		.nv.reservedSmem.offset0,0x4
	.type		vprintf,@function
